//
// Generated by NVIDIA NVVM Compiler
//
// Compiler Build ID: CL-36424714
// Cuda compilation tools, release 13.0, V13.0.88
// Based on NVVM 20.0.0
//

.version 9.0
.target sm_100
.address_size 64

	// .globl	_Z3addPiS_S_i
.extern .func  (.param .b32 func_retval0) vprintf
(
	.param .b64 vprintf_param_0,
	.param .b64 vprintf_param_1
)
;
.global .align 1 .b8 $str[44] = {98, 108, 111, 99, 107, 61, 37, 100, 32, 116, 104, 114, 101, 97, 100, 61, 37, 100, 32, 45, 62, 32, 105, 100, 120, 61, 37, 100, 58, 32, 37, 100, 32, 43, 32, 37, 100, 32, 61, 32, 37, 100, 10};

.visible .entry _Z3addPiS_S_i(
	.param .u64 .ptr .align 1 _Z3addPiS_S_i_param_0,
	.param .u64 .ptr .align 1 _Z3addPiS_S_i_param_1,
	.param .u64 .ptr .align 1 _Z3addPiS_S_i_param_2,
	.param .u32 _Z3addPiS_S_i_param_3
)
{
	.local .align 8 .b8 	__local_depot0[24];
	.reg .b64 	%SP;
	.reg .b64 	%SPL;
	.reg .pred 	%p<2>;
	.reg .b32 	%r<13>;
	.reg .b64 	%rd<15>;

	mov.u64 	%SPL, __local_depot0;
	cvta.local.u64 	%SP, %SPL;
	ld.param.u64 	%rd1, [_Z3addPiS_S_i_param_0];
	ld.param.u64 	%rd2, [_Z3addPiS_S_i_param_1];
	ld.param.u64 	%rd3, [_Z3addPiS_S_i_param_2];
	ld.param.u32 	%r4, [_Z3addPiS_S_i_param_3];
	mov.u32 	%r1, %ctaid.x;
	mov.u32 	%r2, %tid.x;
	mov.u32 	%r5, %ntid.x;
	mad.lo.s32 	%r3, %r1, %r5, %r2;
	setp.ge.s32 	%p1, %r3, %r4;
	@%p1 bra 	$L__BB0_2;
	add.u64 	%rd4, %SP, 0;
	add.u64 	%rd5, %SPL, 0;
	cvta.to.global.u64 	%rd6, %rd1;
	cvta.to.global.u64 	%rd7, %rd2;
	cvta.to.global.u64 	%rd8, %rd3;
	mul.wide.s32 	%rd9, %r3, 4;
	add.s64 	%rd10, %rd6, %rd9;
	ld.global.u32 	%r6, [%rd10];
	add.s64 	%rd11, %rd7, %rd9;
	ld.global.u32 	%r7, [%rd11];
	add.s32 	%r8, %r7, %r6;
	add.s64 	%rd12, %rd8, %rd9;
	st.global.u32 	[%rd12], %r8;
	ld.global.u32 	%r9, [%rd10];
	ld.global.u32 	%r10, [%rd11];
	st.local.v2.u32 	[%rd5], {%r1, %r2};
	st.local.v2.u32 	[%rd5+8], {%r3, %r9};
	st.local.v2.u32 	[%rd5+16], {%r10, %r8};
	mov.u64 	%rd13, $str;
	cvta.global.u64 	%rd14, %rd13;
	{ // callseq 0, 0
	.param .b64 param0;
	st.param.b64 	[param0], %rd14;
	.param .b64 param1;
	st.param.b64 	[param1], %rd4;
	.param .b32 retval0;
	call.uni (retval0), 
	vprintf, 
	(
	param0, 
	param1
	);
	ld.param.b32 	%r11, [retval0];
	} // callseq 0
$L__BB0_2:
	ret;

}


// ===== COMPILED SASS (sm_100) =====

	.target	sm_100

	.elftype	@"ET_EXEC"


//--------------------- .note.nv.tkinfo           --------------------------
	.section	.note.nv.tkinfo,"",@"SHT_NOTE"
	.sectionflags	@"SHF_NOTE_NV_TKINFO"
	.tkinfo
        /*0018*/ 	.word	0x00000002
        /*0030*/ 	.string	""
        /*0030*/ 	.string	"ptxas"
        /*0030*/ 	.string	"Cuda compilation tools, release 13.0, V13.0.88"
        /*0030*/ 	.string	"Build cuda_13.0.r13.0/compiler.36424714_0"
        /*0030*/ 	.string	"-arch sm_100 -m 64 "



//--------------------- .note.nv.cuinfo           --------------------------
	.section	.note.nv.cuinfo,"",@"SHT_NOTE"
	.sectionflags	@"SHF_NOTE_NV_CUINFO"
        /*0018*/ 	.short	0x0002
        /*001a*/ 	.short	0x0064
        /*001c*/ 	.short	0x0082
	.zero		2


//--------------------- .nv.info                  --------------------------
	.section	.nv.info,"",@"SHT_CUDA_INFO"
	.align	4


	//----- nvinfo : EIATTR_REGCOUNT
	.align		4
        /*0000*/ 	.byte	0x04, 0x2f
        /*0002*/ 	.short	(.L_2 - .L_1)
	.align		4
.L_1:
        /*0004*/ 	.word	index@(_Z3addPiS_S_i)
        /*0008*/ 	.word	0x00000018


	//----- nvinfo : EIATTR_FRAME_SIZE
	.align		4
.L_2:
        /*000c*/ 	.byte	0x04, 0x11
        /*000e*/ 	.short	(.L_4 - .L_3)
	.align		4
.L_3:
        /*0010*/ 	.word	index@(_Z3addPiS_S_i)
        /*0014*/ 	.word	0x00000018


	//----- nvinfo : EIATTR_MIN_STACK_SIZE
	.align		4
.L_4:
        /*0018*/ 	.byte	0x04, 0x12
        /*001a*/ 	.short	(.L_6 - .L_5)
	.align		4
.L_5:
        /*001c*/ 	.word	index@(_Z3addPiS_S_i)
        /*0020*/ 	.word	0x00000018
.L_6:


//--------------------- .nv.compat                --------------------------
	.section	.nv.compat,"",@"SHT_CUDA_COMPAT_INFO"
	.align	4
        /*0000*/ 	.byte	0x02, 0x09, 0x00, 0x00, 0x02, 0x02, 0x01, 0x00, 0x02, 0x05, 0x05, 0x00, 0x03, 0x07, 0x01, 0x01
        /*0010*/ 	.byte	0x02, 0x03, 0x00, 0x00, 0x02, 0x06, 0x01, 0x00, 0x04, 0x0b, 0x08, 0x00, 0x09, 0x00, 0x00, 0x00
        /*0020*/ 	.byte	0x00, 0x00, 0x00, 0x00


//--------------------- .nv.info._Z3addPiS_S_i    --------------------------
	.section	.nv.info._Z3addPiS_S_i,"",@"SHT_CUDA_INFO"
	.sectionflags	@""
	.align	4


	//----- nvinfo : EIATTR_CUDA_API_VERSION
	.align		4
        /*0000*/ 	.byte	0x04, 0x37
        /*0002*/ 	.short	(.L_8 - .L_7)
.L_7:
        /*0004*/ 	.word	0x00000082


	//----- nvinfo : EIATTR_KPARAM_INFO
	.align		4
.L_8:
        /*0008*/ 	.byte	0x04, 0x17
        /*000a*/ 	.short	(.L_10 - .L_9)
.L_9:
        /*000c*/ 	.word	0x00000000
        /*0010*/ 	.short	0x0003
        /*0012*/ 	.short	0x0018
        /*0014*/ 	.byte	0x00, 0xf0, 0x11, 0x00


	//----- nvinfo : EIATTR_KPARAM_INFO
	.align		4
.L_10:
        /*0018*/ 	.byte	0x04, 0x17
        /*001a*/ 	.short	(.L_12 - .L_11)
.L_11:
        /*001c*/ 	.word	0x00000000
        /*0020*/ 	.short	0x0002
        /*0022*/ 	.short	0x0010
        /*0024*/ 	.byte	0x00, 0xf5, 0x21, 0x00


	//----- nvinfo : EIATTR_KPARAM_INFO
	.align		4
.L_12:
        /*0028*/ 	.byte	0x04, 0x17
        /*002a*/ 	.short	(.L_14 - .L_13)
.L_13:
        /*002c*/ 	.word	0x00000000
        /*0030*/ 	.short	0x0001
        /*0032*/ 	.short	0x0008
        /*0034*/ 	.byte	0x00, 0xf5, 0x21, 0x00


	//----- nvinfo : EIATTR_KPARAM_INFO
	.align		4
.L_14:
        /*0038*/ 	.byte	0x04, 0x17
        /*003a*/ 	.short	(.L_16 - .L_15)
.L_15:
        /*003c*/ 	.word	0x00000000
        /*0040*/ 	.short	0x0000
        /*0042*/ 	.short	0x0000
        /*0044*/ 	.byte	0x00, 0xf5, 0x21, 0x00


	//----- nvinfo : EIATTR_SPARSE_MMA_MASK
	.align		4
.L_16:
        /*0048*/ 	.byte	0x03, 0x50
        /*004a*/ 	.short	0x0000


	//----- nvinfo : EIATTR_MAXREG_COUNT
	.align		4
        /*004c*/ 	.byte	0x03, 0x1b
        /*004e*/ 	.short	0x00ff


	//----- nvinfo : EIATTR_EXTERNS
	.align		4
        /*0050*/ 	.byte	0x04, 0x0f
        /*0052*/ 	.short	(.L_18 - .L_17)


	//   ....[0]....
	.align		4
.L_17:
        /*0054*/ 	.word	index@(vprintf)


	//----- nvinfo : EIATTR_MERCURY_ISA_VERSION
	.align		4
.L_18:
        /*0058*/ 	.byte	0x03, 0x5f
        /*005a*/ 	.short	0x0101


	//----- nvinfo : EIATTR_VRC_CTA_INIT_COUNT
	.align		4
        /*005c*/ 	.byte	0x02, 0x4a
	.zero		1
	.zero		1


	//----- nvinfo : EIATTR_SYSCALL_OFFSETS
	.align		4
        /*0060*/ 	.byte	0x04, 0x46
        /*0062*/ 	.short	(.L_20 - .L_19)


	//   ....[0]....
.L_19:
        /*0064*/ 	.word	0x00000230


	//----- nvinfo : EIATTR_EXIT_INSTR_OFFSETS
	.align		4
.L_20:
        /*0068*/ 	.byte	0x04, 0x1c
        /*006a*/ 	.short	(.L_22 - .L_21)


	//   ....[0]....
.L_21:
        /*006c*/ 	.word	0x000000c0


	//   ....[1]....
        /*0070*/ 	.word	0x00000240


	//----- nvinfo : EIATTR_CRS_STACK_SIZE
	.align		4
.L_22:
        /*0074*/ 	.byte	0x04, 0x1e
        /*0076*/ 	.short	(.L_24 - .L_23)
.L_23:
        /*0078*/ 	.word	0x00000000


	//----- nvinfo : EIATTR_CBANK_PARAM_SIZE
	.align		4
.L_24:
        /*007c*/ 	.byte	0x03, 0x19
        /*007e*/ 	.short	0x001c


	//----- nvinfo : EIATTR_PARAM_CBANK
	.align		4
        /*0080*/ 	.byte	0x04, 0x0a
        /*0082*/ 	.short	(.L_26 - .L_25)
	.align		4
.L_25:
        /*0084*/ 	.word	index@(.nv.constant0._Z3addPiS_S_i)
        /*0088*/ 	.short	0x0380
        /*008a*/ 	.short	0x001c


	//----- nvinfo : EIATTR_SW_WAR
	.align		4
.L_26:
        /*008c*/ 	.byte	0x04, 0x36
        /*008e*/ 	.short	(.L_28 - .L_27)
.L_27:
        /*0090*/ 	.word	0x00000008
.L_28:


//--------------------- .nv.callgraph             --------------------------
	.section	.nv.callgraph,"",@"SHT_CUDA_CALLGRAPH"
	.align	4
	.sectionentsize	8
	.align		4
        /*0000*/ 	.word	0x00000000
	.align		4
        /*0004*/ 	.word	0xffffffff
	.align		4
        /*0008*/ 	.word	index@(_Z3addPiS_S_i)
	.align		4
        /*000c*/ 	.word	index@(vprintf)
	.align		4
        /*0010*/ 	.word	0x00000000
	.align		4
        /*0014*/ 	.word	0xfffffffe
	.align		4
        /*0018*/ 	.word	0x00000000
	.align		4
        /*001c*/ 	.word	0xfffffffd
	.align		4
        /*0020*/ 	.word	0x00000000
	.align		4
        /*0024*/ 	.word	0xfffffffc


//--------------------- .nv.constant4             --------------------------
	.section	.nv.constant4,"a",@progbits
	.align	8
	.align		8
.nv.constant4:
        /*0000*/ 	.dword	vprintf
	.align		8
        /*0008*/ 	.dword	$str


//--------------------- .text._Z3addPiS_S_i       --------------------------
	.section	.text._Z3addPiS_S_i,"ax",@progbits
	.align	128
        .global         _Z3addPiS_S_i
        .type           _Z3addPiS_S_i,@function
        .size           _Z3addPiS_S_i,(.L_x_2 - _Z3addPiS_S_i)
        .other          _Z3addPiS_S_i,@"STO_CUDA_ENTRY STV_DEFAULT"
_Z3addPiS_S_i:
.text._Z3addPiS_S_i:
[----:B------:R-:W0:Y:S01]  /*0000*/  LDC R1, c[0x0][0x37c] ;  /* 0x0000df00ff017b82 */ /* 0x000e220000000800 */
[----:B------:R-:W1:Y:S01]  /*0010*/  S2R R18, SR_CTAID.X ;  /* 0x0000000000127919 */ /* 0x000e620000002500 */
[----:B------:R-:W2:Y:S01]  /*0020*/  LDCU UR5, c[0x0][0x2fc] ;  /* 0x00005f80ff0577ac */ /* 0x000ea20008000800 */
[----:B0-----:R-:W-:Y:S01]  /*0030*/  IADD3 R1, PT, PT, R1, -0x18, RZ ;  /* 0xffffffe801017810 */ /* 0x001fe20007ffe0ff */
[----:B------:R-:W1:Y:S01]  /*0040*/  S2R R19, SR_TID.X ;  /* 0x0000000000137919 */ /* 0x000e620000002100 */
[----:B------:R-:W1:Y:S01]  /*0050*/  LDCU UR6, c[0x0][0x360] ;  /* 0x00006c00ff0677ac */ /* 0x000e620008000800 */
[----:B------:R-:W0:Y:S01]  /*0060*/  LDCU UR7, c[0x0][0x398] ;  /* 0x00007300ff0777ac */ /* 0x000e220008000800 */
[----:B------:R-:W3:Y:S02]  /*0070*/  LDCU UR4, c[0x0][0x2f8] ;  /* 0x00005f00ff0477ac */ /* 0x000ee40008000800 */
[----:B---3--:R-:W-:-:S04]  /*0080*/  IADD3 R6, P1, PT, R1, UR4, RZ ;  /* 0x0000000401067c10 */ /* 0x008fc8000ff3e0ff */
[----:B--2---:R-:W-:Y:S01]  /*0090*/  IADD3.X R7, PT, PT, RZ, UR5, RZ, P1, !PT ;  /* 0x00000005ff077c10 */ /* 0x004fe20008ffe4ff */
[----:B-1----:R-:W-:-:S05]  /*00a0*/  IMAD R2, R18, UR6, R19 ;  /* 0x0000000612027c24 */ /* 0x002fca000f8e0213 */
[----:B0-----:R-:W-:-:S13]  /*00b0*/  ISETP.GE.AND P0, PT, R2, UR7, PT ;  /* 0x0000000702007c0c */ /* 0x001fda000bf06270 */
[----:B------:R-:W-:Y:S05]  /*00c0*/  @P0 EXIT ;  /* 0x000000000000094d */ /* 0x000fea0003800000 */
[----:B------:R-:W0:Y:S01]  /*00d0*/  LDC.64 R8, c[0x0][0x380] ;  /* 0x0000e000ff087b82 */ /* 0x000e220000000a00 */
[----:B------:R-:W1:Y:S07]  /*00e0*/  LDCU.64 UR4, c[0x0][0x358] ;  /* 0x00006b00ff0477ac */ /* 0x000e6e0008000a00 */
[----:B------:R-:W2:Y:S08]  /*00f0*/  LDC.64 R10, c[0x0][0x388] ;  /* 0x0000e200ff0a7b82 */ /* 0x000eb00000000a00 */
[----:B------:R-:W3:Y:S01]  /*0100*/  LDC.64 R12, c[0x0][0x390] ;  /* 0x0000e400ff0c7b82 */ /* 0x000ee20000000a00 */
[----:B0-----:R-:W-:-:S05]  /*0110*/  IMAD.WIDE R8, R2, 0x4, R8 ;  /* 0x0000000402087825 */ /* 0x001fca00078e0208 */
[----:B-1----:R-:W4:Y:S01]  /*0120*/  LDG.E R15, desc[UR4][R8.64] ;  /* 0x00000004080f7981 */ /* 0x002f22000c1e1900 */
[----:B--2---:R-:W-:-:S05]  /*0130*/  IMAD.WIDE R10, R2, 0x4, R10 ;  /* 0x00000004020a7825 */ /* 0x004fca00078e020a */
[----:B------:R-:W4:Y:S01]  /*0140*/  LDG.E R0, desc[UR4][R10.64] ;  /* 0x000000040a007981 */ /* 0x000f22000c1e1900 */
[----:B---3--:R-:W-:-:S04]  /*0150*/  IMAD.WIDE R12, R2, 0x4, R12 ;  /* 0x00000004020c7825 */ /* 0x008fc800078e020c */
[----:B----4-:R-:W-:-:S05]  /*0160*/  IMAD.IADD R15, R15, 0x1, R0 ;  /* 0x000000010f0f7824 */ /* 0x010fca00078e0200 */
[----:B------:R0:W-:Y:S04]  /*0170*/  STG.E desc[UR4][R12.64], R15 ;  /* 0x0000000f0c007986 */ /* 0x0001e8000c101904 */
[----:B------:R-:W2:Y:S04]  /*0180*/  LDG.E R3, desc[UR4][R8.64] ;  /* 0x0000000408037981 */ /* 0x000ea8000c1e1900 */
[----:B------:R-:W3:Y:S01]  /*0190*/  LDG.E R14, desc[UR4][R10.64] ;  /* 0x000000040a0e7981 */ /* 0x000ee2000c1e1900 */
[----:B------:R-:W-:Y:S01]  /*01a0*/  MOV R0, 0x0 ;  /* 0x0000000000007802 */ /* 0x000fe20000000f00 */
[----:B------:R-:W1:Y:S02]  /*01b0*/  LDCU.64 UR4, c[0x4][0x8] ;  /* 0x01000100ff0477ac */ /* 0x000e640008000a00 */
[----:B------:R0:W-:Y:S01]  /*01c0*/  STL.64 [R1], R18 ;  /* 0x0000001201007387 */ /* 0x0001e20000100a00 */
[----:B------:R0:W4:Y:S01]  /*01d0*/  LDC.64 R16, c[0x4][R0] ;  /* 0x0100000000107b82 */ /* 0x0001220000000a00 */
[----:B-1----:R-:W-:Y:S01]  /*01e0*/  MOV R4, UR4 ;  /* 0x0000000400047c02 */ /* 0x002fe20008000f00 */
[----:B------:R-:W-:Y:S01]  /*01f0*/  IMAD.U32 R5, RZ, RZ, UR5 ;  /* 0x00000005ff057e24 */ /* 0x000fe2000f8e00ff */
[----:B--2---:R0:W-:Y:S04]  /*0200*/  STL.64 [R1+0x8], R2 ;  /* 0x0000080201007387 */ /* 0x0041e80000100a00 */
[----:B---34-:R0:W-:Y:S02]  /*0210*/  STL.64 [R1+0x10], R14 ;  /* 0x0000100e01007387 */ /* 0x0181e40000100a00 */
[----:B------:R-:W-:-:S07]  /*0220*/  LEPC R20, `(.L_x_0) ;  /* 0x000000001014794e */ /* 0x000fce0000000000 */
[----:B0-----:R-:W-:Y:S05]  /*0230*/  CALL.ABS.NOINC R16 ;  /* 0x0000000010007343 */ /* 0x001fea0003c00000 */
.L_x_0:
[----:B------:R-:W-:Y:S05]  /*0240*/  EXIT ;  /* 0x000000000000794d */ /* 0x000fea0003800000 */
.L_x_1:
[----:B------:R-:W-:-:S00]  /*0250*/  BRA `(.L_x_1) ;  /* 0xfffffffc00fc7947 */ /* 0x000fc0000383ffff */
[----:B------:R-:W-:-:S00]  /*0260*/  NOP ;  /* 0x0000000000007918 */ /* 0x000fc00000000000 */
        /* <DEDUP_REMOVED lines=9> */
.L_x_2:


//--------------------- .nv.global.init           --------------------------
	.section	.nv.global.init,"aw",@progbits
.nv.global.init:
	.type		$str,@object
	.size		$str,(.L_0 - $str)
$str:
        /*0000*/ 	.byte	0x62, 0x6c, 0x6f, 0x63, 0x6b, 0x3d, 0x25, 0x64, 0x20, 0x74, 0x68, 0x72, 0x65, 0x61, 0x64, 0x3d
        /*0010*/ 	.byte	0x25, 0x64, 0x20, 0x2d, 0x3e, 0x20, 0x69, 0x64, 0x78, 0x3d, 0x25, 0x64, 0x3a, 0x20, 0x25, 0x64
        /*0020*/ 	.byte	0x20, 0x2b, 0x20, 0x25, 0x64, 0x20, 0x3d, 0x20, 0x25, 0x64, 0x0a, 0x00
.L_0:


//--------------------- .nv.shared.reserved.0     --------------------------
	.section	.nv.shared.reserved.0,"aw",@nobits
	.weak		__nv_reservedSMEM_offset_0_alias
	.size		__nv_reservedSMEM_offset_0_alias, 0, 64
	.other		__nv_reservedSMEM_offset_0_alias,@"STO_CUDA_RESERVED_SHARED STV_DEFAULT"
__nv_reservedSMEM_offset_0_alias:
	.zero		0
	.zero		64


//--------------------- .nv.constant0._Z3addPiS_S_i --------------------------
	.section	.nv.constant0._Z3addPiS_S_i,"a",@progbits
	.sectionflags	@""
	.align	4
.nv.constant0._Z3addPiS_S_i:
	.zero		924


//--------------------- SYMBOLS --------------------------

	.type		.nv.reservedSmem.offset0,@object
	.size		.nv.reservedSmem.offset0,0x4
	.type		vprintf,@function
